	.headerflags	@"EF_CUDA_TEXMODE_UNIFIED EF_CUDA_64BIT_ADDRESS EF_CUDA_ACCELERATORS EF_CUDA_SM90 EF_CUDA_VIRTUAL_SM(EF_CUDA_SM90)"
	.elftype	@"ET_EXEC"


//--------------------- .nv.info                  --------------------------
	.section	.nv.info,"",@"SHT_CUDA_INFO"
	.align	4


	//----- nvinfo : EIATTR_REGCOUNT
	.align		4
        /*0000*/ 	.byte	0x04, 0x2f
        /*0002*/ 	.short	(.L_1 - .L_0)
	.align		4
.L_0:
        /*0004*/ 	.word	index@(triton_poi_fused_10)
        /*0008*/ 	.word	0x0000001e


	//----- nvinfo : EIATTR_MIN_STACK_SIZE
	.align		4
.L_1:
        /*000c*/ 	.byte	0x04, 0x12
        /*000e*/ 	.short	(.L_3 - .L_2)
	.align		4
.L_2:
        /*0010*/ 	.word	index@(triton_poi_fused_10)
        /*0014*/ 	.word	0x00000000


	//----- nvinfo : EIATTR_FRAME_SIZE
	.align		4
.L_3:
        /*0018*/ 	.byte	0x04, 0x11
        /*001a*/ 	.short	(.L_5 - .L_4)
	.align		4
.L_4:
        /*001c*/ 	.word	index@(triton_poi_fused_10)
        /*0020*/ 	.word	0x00000000


	//----- nvinfo : EIATTR_MIN_STACK_SIZE
	.align		4
.L_5:
        /*0024*/ 	.byte	0x04, 0x12
        /*0026*/ 	.short	(.L_7 - .L_6)
	.align		4
.L_6:
        /*0028*/ 	.word	index@(triton_poi_fused_10)
        /*002c*/ 	.word	0x00000000
.L_7:


//--------------------- .nv.info.triton_poi_fused_10 --------------------------
	.section	.nv.info.triton_poi_fused_10,"",@"SHT_CUDA_INFO"
	.sectionflags	@""
	.align	4


	//----- nvinfo : EIATTR_CUDA_API_VERSION
	.align		4
        /*0000*/ 	.byte	0x04, 0x37
        /*0002*/ 	.short	(.L_9 - .L_8)
.L_8:
        /*0004*/ 	.word	0x0000007c


	//----- nvinfo : EIATTR_KPARAM_INFO
	.align		4
.L_9:
        /*0008*/ 	.byte	0x04, 0x17
        /*000a*/ 	.short	(.L_11 - .L_10)
.L_10:
        /*000c*/ 	.word	0x00000000
        /*0010*/ 	.short	0x0003
        /*0012*/ 	.short	0x0014
        /*0014*/ 	.byte	0x00, 0xf0, 0x11, 0x00


	//----- nvinfo : EIATTR_KPARAM_INFO
	.align		4
.L_11:
        /*0018*/ 	.byte	0x04, 0x17
        /*001a*/ 	.short	(.L_13 - .L_12)
.L_12:
        /*001c*/ 	.word	0x00000000
        /*0020*/ 	.short	0x0002
        /*0022*/ 	.short	0x0010
        /*0024*/ 	.byte	0x00, 0xf0, 0x11, 0x00


	//----- nvinfo : EIATTR_KPARAM_INFO
	.align		4
.L_13:
        /*0028*/ 	.byte	0x04, 0x17
        /*002a*/ 	.short	(.L_15 - .L_14)
.L_14:
        /*002c*/ 	.word	0x00000000
        /*0030*/ 	.short	0x0001
        /*0032*/ 	.short	0x0008
        /*0034*/ 	.byte	0x00, 0xf4, 0x21, 0x00


	//----- nvinfo : EIATTR_KPARAM_INFO
	.align		4
.L_15:
        /*0038*/ 	.byte	0x04, 0x17
        /*003a*/ 	.short	(.L_17 - .L_16)
.L_16:
        /*003c*/ 	.word	0x00000000
        /*0040*/ 	.short	0x0000
        /*0042*/ 	.short	0x0000
        /*0044*/ 	.byte	0x00, 0xf4, 0x21, 0x00


	//----- nvinfo : EIATTR_SPARSE_MMA_MASK
	.align		4
.L_17:
        /*0048*/ 	.byte	0x03, 0x50
        /*004a*/ 	.short	0x0000


	//----- nvinfo : EIATTR_MAXREG_COUNT
	.align		4
        /*004c*/ 	.byte	0x03, 0x1b
        /*004e*/ 	.short	0x00ff


	//----- nvinfo : EIATTR_EXIT_INSTR_OFFSETS
	.align		4
        /*0050*/ 	.byte	0x04, 0x1c
        /*0052*/ 	.short	(.L_19 - .L_18)


	//   ....[0]....
.L_18:
        /*0054*/ 	.word	0x000006c0


	//   ....[1]....
        /*0058*/ 	.word	0x00000710


	//----- nvinfo : EIATTR_REQNTID
	.align		4
.L_19:
        /*005c*/ 	.byte	0x04, 0x10
        /*005e*/ 	.short	(.L_21 - .L_20)
.L_20:
        /*0060*/ 	.word	0x00000080
        /*0064*/ 	.word	0x00000001
        /*0068*/ 	.word	0x00000001


	//----- nvinfo : EIATTR_CBANK_PARAM_SIZE
	.align		4
.L_21:
        /*006c*/ 	.byte	0x03, 0x19
        /*006e*/ 	.short	0x0018


	//----- nvinfo : EIATTR_PARAM_CBANK
	.align		4
        /*0070*/ 	.byte	0x04, 0x0a
        /*0072*/ 	.short	(.L_23 - .L_22)
	.align		4
.L_22:
        /*0074*/ 	.word	index@(.nv.constant0.triton_poi_fused_10)
        /*0078*/ 	.short	0x0210
        /*007a*/ 	.short	0x0018


	//----- nvinfo : EIATTR_SW_WAR
	.align		4
.L_23:
        /*007c*/ 	.byte	0x04, 0x36
        /*007e*/ 	.short	(.L_25 - .L_24)
.L_24:
        /*0080*/ 	.word	0x00000008
.L_25:


//--------------------- .nv.callgraph             --------------------------
	.section	.nv.callgraph,"",@"SHT_CUDA_CALLGRAPH"
	.align	4
	.sectionentsize	8
	.align		4
        /*0000*/ 	.word	0x00000000
	.align		4
        /*0004*/ 	.word	0xffffffff
	.align		4
        /*0008*/ 	.word	0x00000000
	.align		4
        /*000c*/ 	.word	0xfffffffe
	.align		4
        /*0010*/ 	.word	0x00000000
	.align		4
        /*0014*/ 	.word	0xfffffffd
	.align		4
        /*0018*/ 	.word	0x00000000
	.align		4
        /*001c*/ 	.word	0xfffffffc


//--------------------- .text.triton_poi_fused_10 --------------------------
	.section	.text.triton_poi_fused_10,"ax",@progbits
	.sectionflags	@"SHF_BARRIERS=1"
	.align	128
        .global         triton_poi_fused_10
        .type           triton_poi_fused_10,@function
        .size           triton_poi_fused_10,(.L_x_1 - triton_poi_fused_10)
        .other          triton_poi_fused_10,@"STO_CUDA_ENTRY STV_DEFAULT"
triton_poi_fused_10:
.text.triton_poi_fused_10:
[----:B------:R-:W0:Y:S01]  /*0000*/  LDC R1, c[0x0][0x28] ;  /* 0x00000a00ff017b82 */ /* 0x000e220000000800 */
[----:B------:R-:W1:Y:S07]  /*0010*/  S2R R19, SR_CTAID.Z ;  /* 0x0000000000137919 */ /* 0x000e6e0000002700 */
[----:B------:R-:W1:Y:S01]  /*0020*/  S2UR UR4, SR_CTAID.Y ;  /* 0x00000000000479c3 */ /* 0x000e620000002600 */
[----:B------:R-:W-:Y:S01]  /*0030*/  IMAD.MOV.U32 R14, RZ, RZ, RZ ;  /* 0x000000ffff0e7224 */ /* 0x000fe200078e00ff */
[----:B------:R-:W-:Y:S01]  /*0040*/  ULDC.64 UR6, c[0x0][0x208] ;  /* 0x0000820000067ab9 */ /* 0x000fe20000000a00 */
[----:B------:R-:W2:Y:S01]  /*0050*/  S2R R15, SR_CTAID.X ;  /* 0x00000000000f7919 */ /* 0x000ea20000002500 */
[----:B------:R-:W3:Y:S04]  /*0060*/  S2R R18, SR_TID.X ;  /* 0x0000000000127919 */ /* 0x000ee80000002100 */
[----:B------:R-:W1:Y:S08]  /*0070*/  LDC R0, c[0x0][0x10] ;  /* 0x00000400ff007b82 */ /* 0x000e700000000800 */
[----:B------:R-:W4:Y:S01]  /*0080*/  LDC.64 R16, c[0x0][0x210] ;  /* 0x00008400ff107b82 */ /* 0x000f220000000a00 */
[----:B-1----:R-:W-:-:S02]  /*0090*/  IMAD R19, R19, R0, UR4 ;  /* 0x0000000413137e24 */ /* 0x002fc4000f8e0200 */
[----:B--2---:R-:W-:Y:S02]  /*00a0*/  IMAD.SHL.U32 R15, R15, 0x10, RZ ;  /* 0x000000100f0f7824 */ /* 0x004fe400078e00ff */
[----:B------:R-:W-:Y:S01]  /*00b0*/  IMAD.SHL.U32 R19, R19, 0x40, RZ ;  /* 0x0000004013137824 */ /* 0x000fe200078e00ff */
[----:B---3--:R-:W-:Y:S02]  /*00c0*/  SHF.R.U32.HI R0, RZ, 0x4, R18 ;  /* 0x00000004ff007819 */ /* 0x008fe40000011612 */
[----:B------:R-:W-:Y:S02]  /*00d0*/  LOP3.LUT R4, R15, 0xf, R18, 0xf8, !PT ;  /* 0x0000000f0f047812 */ /* 0x000fe400078ef812 */
[----:B------:R-:W-:Y:S02]  /*00e0*/  SGXT.U32 R0, R0, 0x3 ;  /* 0x000000030000781a */ /* 0x000fe40000000000 */
[----:B------:R-:W-:Y:S02]  /*00f0*/  ISETP.GE.AND P0, PT, R4, 0x9, PT ;  /* 0x000000090400780c */ /* 0x000fe40003f06270 */
[----:B------:R-:W-:-:S02]  /*0100*/  LOP3.LUT R3, R19, 0x8, R0, 0xfe, !PT ;  /* 0x0000000813037812 */ /* 0x000fc400078efe00 */
[----:B------:R-:W-:Y:S02]  /*0110*/  LOP3.LUT R2, R19, R0, RZ, 0xfc, !PT ;  /* 0x0000000013027212 */ /* 0x000fe400078efcff */
[C---:B------:R-:W-:Y:S01]  /*0120*/  ISETP.LT.AND P2, PT, R3.reuse, 0x40000, !P0 ;  /* 0x000400000300780c */ /* 0x040fe20004741270 */
[--C-:B------:R-:W-:Y:S01]  /*0130*/  IMAD R3, R3, 0x9, R4.reuse ;  /* 0x0000000903037824 */ /* 0x100fe200078e0204 */
[----:B------:R-:W-:Y:S01]  /*0140*/  LOP3.LUT R6, R19, 0x10, R0, 0xfe, !PT ;  /* 0x0000001013067812 */ /* 0x000fe200078efe00 */
[C---:B------:R-:W-:Y:S01]  /*0150*/  IMAD R5, R2.reuse, 0x9, R4 ;  /* 0x0000000902057824 */ /* 0x040fe200078e0204 */
[----:B------:R-:W-:Y:S02]  /*0160*/  LOP3.LUT R7, R19, 0x18, R0, 0xfe, !PT ;  /* 0x0000001813077812 */ /* 0x000fe400078efe00 */
[----:B------:R-:W-:Y:S01]  /*0170*/  ISETP.LT.AND P1, PT, R2, 0x40000, !P0 ;  /* 0x000400000200780c */ /* 0x000fe20004721270 */
[----:B----4-:R-:W-:Y:S01]  /*0180*/  IMAD.WIDE R2, R3, 0x4, R16 ;  /* 0x0000000403027825 */ /* 0x010fe200078e0210 */
[----:B------:R-:W-:-:S02]  /*0190*/  ISETP.LT.AND P6, PT, R6, 0x40000, !P0 ;  /* 0x000400000600780c */ /* 0x000fc400047c1270 */
[----:B------:R-:W-:Y:S02]  /*01a0*/  LOP3.LUT R8, R19, 0x20, R0, 0xfe, !PT ;  /* 0x0000002013087812 */ /* 0x000fe400078efe00 */
[----:B------:R-:W-:Y:S01]  /*01b0*/  ISETP.LT.AND P5, PT, R7, 0x40000, !P0 ;  /* 0x000400000700780c */ /* 0x000fe200047a1270 */
[----:B------:R1:W2:Y:S01]  /*01c0*/  @P2 LDG.E.EL R14, desc[UR6][R2.64] ;  /* 0x00000006020e2981 */ /* 0x0002a2000c2e1900 */
[----:B------:R-:W-:Y:S02]  /*01d0*/  LOP3.LUT R4, R19, 0x28, R0, 0xfe, !PT ;  /* 0x0000002813047812 */ /* 0x000fe400078efe00 */
[----:B------:R-:W-:Y:S02]  /*01e0*/  LOP3.LUT R6, R19, 0x30, R0, 0xfe, !PT ;  /* 0x0000003013067812 */ /* 0x000fe400078efe00 */
[----:B------:R-:W-:Y:S02]  /*01f0*/  LOP3.LUT R7, R19, 0x38, R0, 0xfe, !PT ;  /* 0x0000003813077812 */ /* 0x000fe400078efe00 */
[----:B------:R-:W-:-:S02]  /*0200*/  ISETP.LT.AND P4, PT, R8, 0x40000, !P0 ;  /* 0x000400000800780c */ /* 0x000fc40004781270 */
[----:B------:R-:W-:Y:S02]  /*0210*/  ISETP.LT.AND P3, PT, R4, 0x40000, !P0 ;  /* 0x000400000400780c */ /* 0x000fe40004761270 */
[----:B------:R-:W-:Y:S02]  /*0220*/  ISETP.LT.AND P2, PT, R6, 0x40000, !P0 ;  /* 0x000400000600780c */ /* 0x000fe40004741270 */
[----:B------:R-:W-:Y:S01]  /*0230*/  ISETP.LT.AND P0, PT, R7, 0x40000, !P0 ;  /* 0x000400000700780c */ /* 0x000fe20004701270 */
[C---:B------:R-:W-:Y:S02]  /*0240*/  VIADD R7, R5.reuse, 0x90 ;  /* 0x0000009005077836 */ /* 0x040fe40000000000 */
[C---:B------:R-:W-:Y:S02]  /*0250*/  VIADD R9, R5.reuse, 0xd8 ;  /* 0x000000d805097836 */ /* 0x040fe40000000000 */
[C---:B------:R-:W-:Y:S02]  /*0260*/  VIADD R11, R5.reuse, 0x120 ;  /* 0x00000120050b7836 */ /* 0x040fe40000000000 */
[----:B------:R-:W-:-:S02]  /*0270*/  VIADD R13, R5, 0x168 ;  /* 0x00000168050d7836 */ /* 0x000fc40000000000 */
[C---:B------:R-:W-:Y:S02]  /*0280*/  VIADD R23, R5.reuse, 0x1b0 ;  /* 0x000001b005177836 */ /* 0x040fe40000000000 */
[C---:B------:R-:W-:Y:S02]  /*0290*/  VIADD R25, R5.reuse, 0x1f8 ;  /* 0x000001f805197836 */ /* 0x040fe40000000000 */
[----:B-1----:R-:W-:-:S04]  /*02a0*/  IMAD.WIDE R2, R5, 0x4, R16 ;  /* 0x0000000405027825 */ /* 0x002fc800078e0210 */
[----:B------:R-:W-:-:S04]  /*02b0*/  IMAD.WIDE R4, R7, 0x4, R16 ;  /* 0x0000000407047825 */ /* 0x000fc800078e0210 */
[----:B------:R-:W-:-:S04]  /*02c0*/  IMAD.WIDE R6, R9, 0x4, R16 ;  /* 0x0000000409067825 */ /* 0x000fc800078e0210 */
[----:B------:R-:W-:Y:S01]  /*02d0*/  IMAD.WIDE R8, R11, 0x4, R16 ;  /* 0x000000040b087825 */ /* 0x000fe200078e0210 */
[----:B------:R-:W-:-:S03]  /*02e0*/  CS2R R20, SRZ ;  /* 0x0000000000147805 */ /* 0x000fc6000001ff00 */
[----:B------:R-:W-:-:S03]  /*02f0*/  IMAD.WIDE R10, R13, 0x4, R16 ;  /* 0x000000040d0a7825 */ /* 0x000fc600078e0210 */
[----:B------:R1:W3:Y:S01]  /*0300*/  @P6 LDG.E.EL R20, desc[UR6][R4.64] ;  /* 0x0000000604146981 */ /* 0x0002e2000c2e1900 */
[--C-:B------:R-:W-:Y:S01]  /*0310*/  IMAD.WIDE R12, R23, 0x4, R16.reuse ;  /* 0x00000004170c7825 */ /* 0x100fe200078e0210 */
[----:B------:R-:W-:Y:S02]  /*0320*/  CS2R R22, SRZ ;  /* 0x0000000000167805 */ /* 0x000fe4000001ff00 */
[----:B------:R-:W4:Y:S01]  /*0330*/  @P5 LDG.E.EL R21, desc[UR6][R6.64] ;  /* 0x0000000606155981 */ /* 0x000f22000c2e1900 */
[----:B------:R-:W-:Y:S01]  /*0340*/  IMAD.WIDE R16, R25, 0x4, R16 ;  /* 0x0000000419107825 */ /* 0x000fe200078e0210 */
[----:B------:R-:W-:Y:S02]  /*0350*/  CS2R R24, SRZ ;  /* 0x0000000000187805 */ /* 0x000fe4000001ff00 */
[----:B------:R-:W5:Y:S01]  /*0360*/  @P4 LDG.E.EL R22, desc[UR6][R8.64] ;  /* 0x0000000608164981 */ /* 0x000f62000c2e1900 */
[----:B------:R-:W-:-:S03]  /*0370*/  IMAD.MOV.U32 R26, RZ, RZ, RZ ;  /* 0x000000ffff1a7224 */ /* 0x000fc600078e00ff */
[----:B------:R-:W5:Y:S04]  /*0380*/  @P3 LDG.E.EL R24, desc[UR6][R10.64] ;  /* 0x000000060a183981 */ /* 0x000f68000c2e1900 */
[----:B------:R1:W5:Y:S04]  /*0390*/  @P2 LDG.E.EL R23, desc[UR6][R12.64] ;  /* 0x000000060c172981 */ /* 0x000368000c2e1900 */
[----:B------:R1:W5:Y:S04]  /*03a0*/  @P1 LDG.E.EL R25, desc[UR6][R2.64] ;  /* 0x0000000602191981 */ /* 0x000368000c2e1900 */
[----:B------:R-:W5:Y:S01]  /*03b0*/  @P0 LDG.E.EL R26, desc[UR6][R16.64] ;  /* 0x00000006101a0981 */ /* 0x000f62000c2e1900 */
[----:B------:R-:W1:Y:S01]  /*03c0*/  S2R R27, SR_TID.X ;  /* 0x00000000001b7919 */ /* 0x000e620000002100 */
[----:B------:R-:W1:Y:S01]  /*03d0*/  S2UR UR5, SR_CgaCtaId ;  /* 0x00000000000579c3 */ /* 0x000e620000008800 */
[----:B------:R-:W-:-:S02]  /*03e0*/  UMOV UR4, 0x400 ;  /* 0x0000040000047882 */ /* 0x000fc40000000000 */
[----:B01----:R-:W-:Y:S01]  /*03f0*/  UPRMT UR4, UR5, 0x654, UR4 ;  /* 0x0000065405047896 */ /* 0x003fe20008000004 */
[----:B------:R-:W-:Y:S01]  /*0400*/  IMAD.SHL.U32 R4, R27, 0x40, RZ ;  /* 0x000000401b047824 */ /* 0x000fe200078e00ff */
[----:B------:R-:W-:-:S04]  /*0410*/  SHF.R.U32.HI R5, RZ, 0x4, R27 ;  /* 0x00000004ff057819 */ /* 0x000fc8000001161b */
[----:B------:R-:W-:Y:S02]  /*0420*/  SGXT.U32 R5, R5, 0x3 ;  /* 0x000000030505781a */ /* 0x000fe40000000000 */
[----:B------:R-:W-:-:S04]  /*0430*/  LOP3.LUT R4, R4, 0x3c0, RZ, 0xc0, !PT ;  /* 0x000003c004047812 */ /* 0x000fc800078ec0ff */
[C---:B------:R-:W-:Y:S02]  /*0440*/  LOP3.LUT R5, R4.reuse, R5, RZ, 0xfc, !PT ;  /* 0x0000000504057212 */ /* 0x040fe400078efcff */
[----:B------:R-:W-:-:S05]  /*0450*/  LEA.HI R4, R4, UR4, RZ, 0x1e ;  /* 0x0000000404047c11 */ /* 0x000fca000f8ff0ff */
[----:B------:R-:W-:Y:S01]  /*0460*/  IMAD R13, R5, 0x4, R4 ;  /* 0x00000004050d7824 */ /* 0x000fe200078e0204 */
[C---:B------:R-:W-:Y:S01]  /*0470*/  LOP3.LUT R2, R27.reuse, 0x70, RZ, 0xc0, !PT ;  /* 0x000000701b027812 */ /* 0x040fe200078ec0ff */
[----:B------:R-:W-:-:S04]  /*0480*/  IMAD.SHL.U32 R8, R27, 0x4, RZ ;  /* 0x000000041b087824 */ /* 0x000fc800078e00ff */
[----:B------:R-:W-:Y:S01]  /*0490*/  VIADD R3, R2, UR4 ;  /* 0x0000000402037c36 */ /* 0x000fe20008000000 */
[----:B------:R-:W-:-:S05]  /*04a0*/  LOP3.LUT R8, R8, 0x1fc, RZ, 0xc0, !PT ;  /* 0x000001fc08087812 */ /* 0x000fca00078ec0ff */
[----:B------:R-:W-:Y:S02]  /*04b0*/  IMAD R4, R8, 0x4, R3 ;  /* 0x0000000408047824 */ /* 0x000fe400078e0203 */
[----:B------:R-:W-:Y:S01]  /*04c0*/  IMAD.SHL.U32 R18, R18, 0x4, RZ ;  /* 0x0000000412127824 */ /* 0x000fe200078e00ff */
[----:B------:R-:W0:Y:S04]  /*04d0*/  LDC.64 R2, c[0x0][0x218] ;  /* 0x00008600ff027b82 */ /* 0x000e280000000a00 */
[----:B------:R-:W-:-:S04]  /*04e0*/  LOP3.LUT R18, R19, 0x3c, R18, 0xf8, !PT ;  /* 0x0000003c13127812 */ /* 0x000fc800078ef812 */
[----:B------:R-:W-:-:S04]  /*04f0*/  SHF.R.S32.HI R9, RZ, 0x1f, R18 ;  /* 0x0000001fff097819 */ /* 0x000fc80000011412 */
[----:B------:R-:W-:-:S04]  /*0500*/  LEA.HI R9, R9, R18, RZ, 0x9 ;  /* 0x0000001209097211 */ /* 0x000fc800078f48ff */
[----:B------:R-:W-:Y:S02]  /*0510*/  LOP3.LUT R11, R9, 0xfffffe00, RZ, 0xc0, !PT ;  /* 0xfffffe00090b7812 */ /* 0x000fe400078ec0ff */
[----:B------:R-:W-:Y:S02]  /*0520*/  SHF.R.S32.HI R10, RZ, 0x9, R9 ;  /* 0x00000009ff0a7819 */ /* 0x000fe40000011409 */
[C---:B------:R-:W-:Y:S01]  /*0530*/  ISETP.GE.AND P0, PT, R18.reuse, 0x40000, PT ;  /* 0x000400001200780c */ /* 0x040fe20003f06270 */
[----:B------:R-:W-:Y:S01]  /*0540*/  IMAD.IADD R11, R18, 0x1, -R11 ;  /* 0x00000001120b7824 */ /* 0x000fe200078e0a0b */
[----:B------:R-:W-:Y:S02]  /*0550*/  LOP3.LUT R9, R15, R0, RZ, 0xfc, !PT ;  /* 0x000000000f097212 */ /* 0x000fe400078efcff */
[----:B------:R-:W-:Y:S01]  /*0560*/  LOP3.LUT R0, R15, 0x8, R0, 0xfe, !PT ;  /* 0x000000080f007812 */ /* 0x000fe200078efe00 */
[----:B------:R-:W-:Y:S01]  /*0570*/  IMAD R12, R10, 0x1200, R11 ;  /* 0x000012000a0c7824 */ /* 0x000fe200078e020b */
[----:B------:R-:W-:-:S02]  /*0580*/  ISETP.LT.AND P1, PT, R9, 0x9, !P0 ;  /* 0x000000090900780c */ /* 0x000fc40004721270 */
[----:B------:R-:W-:Y:S01]  /*0590*/  ISETP.LT.AND P0, PT, R0, 0x9, !P0 ;  /* 0x000000090000780c */ /* 0x000fe20004701270 */
[----:B------:R-:W-:-:S04]  /*05a0*/  IMAD R11, R9, 0x200, R12 ;  /* 0x00000200090b7824 */ /* 0x000fc800078e020c */
[----:B0-----:R-:W-:Y:S01]  /*05b0*/  IMAD.WIDE R10, R11, 0x4, R2 ;  /* 0x000000040b0a7825 */ /* 0x001fe200078e0202 */
[----:B--2---:R-:W-:Y:S04]  /*05c0*/  STS [R13+0x20], R14 ;  /* 0x0000200e0d007388 */ /* 0x004fe80000000800 */
[----:B---3--:R-:W-:Y:S04]  /*05d0*/  STS [R13+0x40], R20 ;  /* 0x000040140d007388 */ /* 0x008fe80000000800 */
[----:B----4-:R-:W-:Y:S04]  /*05e0*/  STS [R13+0x60], R21 ;  /* 0x000060150d007388 */ /* 0x010fe80000000800 */
[----:B-----5:R-:W-:Y:S04]  /*05f0*/  STS [R13+0x80], R22 ;  /* 0x000080160d007388 */ /* 0x020fe80000000800 */
[----:B------:R-:W-:Y:S04]  /*0600*/  STS [R13+0xa0], R24 ;  /* 0x0000a0180d007388 */ /* 0x000fe80000000800 */
[----:B------:R-:W-:Y:S04]  /*0610*/  STS [R13+0xc0], R23 ;  /* 0x0000c0170d007388 */ /* 0x000fe80000000800 */
[----:B------:R-:W-:Y:S04]  /*0620*/  STS [R13], R25 ;  /* 0x000000190d007388 */ /* 0x000fe80000000800 */
[----:B------:R0:W-:Y:S01]  /*0630*/  STS [R13+0xe0], R26 ;  /* 0x0000e01a0d007388 */ /* 0x0001e20000000800 */
[----:B------:R-:W-:Y:S06]  /*0640*/  BAR.SYNC.DEFER_BLOCKING 0x0 ;  /* 0x0000000000007b1d */ /* 0x000fec0000010000 */
[----:B------:R-:W1:Y:S01]  /*0650*/  LDS.128 R4, [R4] ;  /* 0x0000000004047984 */ /* 0x000e620000000c00 */
[----:B0-----:R-:W-:-:S04]  /*0660*/  LOP3.LUT R13, R8, 0x200, RZ, 0xfc, !PT ;  /* 0x00000200080d7812 */ /* 0x001fc800078efcff */
[----:B------:R-:W-:-:S04]  /*0670*/  SHF.R.U32.HI R13, RZ, 0x2, R13 ;  /* 0x00000002ff0d7819 */ /* 0x000fc8000001160d */
[----:B------:R-:W-:-:S05]  /*0680*/  LOP3.LUT R13, R13, 0xf0, RZ, 0xc0, !PT ;  /* 0x000000f00d0d7812 */ /* 0x000fca00078ec0ff */
[----:B------:R-:W-:-:S04]  /*0690*/  VIADD R13, R13, UR4 ;  /* 0x000000040d0d7c36 */ /* 0x000fc80008000000 */
[----:B------:R-:W-:Y:S01]  /*06a0*/  IMAD R13, R8, 0x4, R13 ;  /* 0x00000004080d7824 */ /* 0x000fe200078e020d */
[----:B-1----:R0:W-:Y:S02]  /*06b0*/  @P1 STG.E.128 desc[UR6][R10.64], R4 ;  /* 0x000000040a001986 */ /* 0x0021e4000c101d06 */
[----:B0-----:R-:W-:Y:S05]  /*06c0*/  @!P0 EXIT ;  /* 0x000000000000894d */ /* 0x001fea0003800000 */
[----:B0-----:R-:W0:Y:S01]  /*06d0*/  LDS.128 R8, [R13+0x800] ;  /* 0x000800000d087984 */ /* 0x001e220000000c00 */
[----:B------:R-:W-:-:S04]  /*06e0*/  IMAD R5, R0, 0x200, R12 ;  /* 0x0000020000057824 */ /* 0x000fc800078e020c */
[----:B------:R-:W-:-:S05]  /*06f0*/  IMAD.WIDE R2, R5, 0x4, R2 ;  /* 0x0000000405027825 */ /* 0x000fca00078e0202 */
[----:B0-----:R-:W-:Y:S01]  /*0700*/  STG.E.128 desc[UR6][R2.64], R8 ;  /* 0x0000000802007986 */ /* 0x001fe2000c101d06 */
[----:B------:R-:W-:Y:S05]  /*0710*/  EXIT ;  /* 0x000000000000794d */ /* 0x000fea0003800000 */
.L_x_0:
[----:B------:R-:W-:-:S00]  /*0720*/  BRA `(.L_x_0) ;  /* 0xfffffffc00fc7947 */ /* 0x000fc0000383ffff */
[----:B------:R-:W-:-:S00]  /*0730*/  NOP ;  /* 0x0000000000007918 */ /* 0x000fc00000000000 */
        /* <DEDUP_REMOVED lines=12> */
.L_x_1:


//--------------------- .nv.shared.triton_poi_fused_10 --------------------------
	.section	.nv.shared.triton_poi_fused_10,"aw",@nobits
	.sectionflags	@""
	.align	16
	.zero		1024


//--------------------- .nv.constant0.triton_poi_fused_10 --------------------------
	.section	.nv.constant0.triton_poi_fused_10,"a",@progbits
	.sectionflags	@""
	.align	4
.nv.constant0.triton_poi_fused_10:
	.zero		552
